//
// Generated by NVIDIA NVVM Compiler
//
// Compiler Build ID: CL-36424714
// Cuda compilation tools, release 13.0, V13.0.88
// Based on NVVM 20.0.0
//

.version 9.0
.target sm_100
.address_size 64

	// .globl	matrixMul
// _ZZ9matrixMulE3s_a has been demoted
// _ZZ9matrixMulE3s_b has been demoted

.visible .entry matrixMul(
	.param .u64 .ptr .align 1 matrixMul_param_0,
	.param .u64 .ptr .align 1 matrixMul_param_1,
	.param .u64 .ptr .align 1 matrixMul_param_2,
	.param .u32 matrixMul_param_3
)
{
	.reg .pred 	%p<8>;
	.reg .b32 	%r<152>;
	.reg .b64 	%rd<13>;
	// demoted variable
	.shared .align 4 .b8 _ZZ9matrixMulE3s_a[4096];
	// demoted variable
	.shared .align 4 .b8 _ZZ9matrixMulE3s_b[4096];
	ld.param.u64 	%rd4, [matrixMul_param_0];
	ld.param.u64 	%rd5, [matrixMul_param_1];
	ld.param.u64 	%rd6, [matrixMul_param_2];
	ld.param.u32 	%r29, [matrixMul_param_3];
	mov.u32 	%r31, %ctaid.y;
	mov.u32 	%r32, %ntid.y;
	mov.u32 	%r145, %tid.y;
	mad.lo.s32 	%r2, %r31, %r32, %r145;
	mov.u32 	%r33, %ctaid.x;
	mov.u32 	%r34, %ntid.x;
	mov.u32 	%r143, %tid.x;
	mad.lo.s32 	%r4, %r33, %r34, %r143;
	setp.lt.s32 	%p1, %r29, 1;
	mov.b32 	%r151, 0;
	@%p1 bra 	$L__BB0_7;
	shl.b32 	%r36, %r145, 5;
	add.s32 	%r37, %r36, %r143;
	shl.b32 	%r38, %r37, 2;
	mov.u32 	%r39, _ZZ9matrixMulE3s_a;
	add.s32 	%r5, %r39, %r38;
	mov.u32 	%r40, _ZZ9matrixMulE3s_b;
	add.s32 	%r6, %r40, %r38;
	shl.b32 	%r41, %r145, 7;
	add.s32 	%r7, %r39, %r41;
	shl.b32 	%r42, %r143, 2;
	add.s32 	%r8, %r40, %r42;
	mad.lo.s32 	%r146, %r145, %r29, %r4;
	shl.b32 	%r10, %r29, 5;
	mad.lo.s32 	%r144, %r29, %r2, %r143;
	cvta.to.global.u64 	%rd1, %rd4;
	cvta.to.global.u64 	%rd2, %rd5;
	mov.b32 	%r147, 0;
	mov.u32 	%r151, %r147;
$L__BB0_2:
	setp.ge.u32 	%p2, %r2, %r29;
	mul.wide.s32 	%rd7, %r144, 4;
	add.s64 	%rd3, %rd1, %rd7;
	setp.ge.s32 	%p3, %r143, %r29;
	mov.b32 	%r149, 0;
	or.pred  	%p4, %p2, %p3;
	@%p4 bra 	$L__BB0_4;
	ld.global.nc.u32 	%r149, [%rd3];
$L__BB0_4:
	st.shared.u32 	[%r5], %r149;
	mov.b32 	%r150, 0;
	max.s32 	%r45, %r4, %r145;
	setp.ge.s32 	%p5, %r45, %r29;
	@%p5 bra 	$L__BB0_6;
	mul.wide.s32 	%rd8, %r146, 4;
	add.s64 	%rd9, %rd2, %rd8;
	ld.global.nc.u32 	%r150, [%rd9];
$L__BB0_6:
	st.shared.u32 	[%r6], %r150;
	bar.sync 	0;
	ld.shared.u32 	%r46, [%r7];
	ld.shared.u32 	%r47, [%r8];
	mad.lo.s32 	%r48, %r47, %r46, %r151;
	ld.shared.u32 	%r49, [%r7+4];
	ld.shared.u32 	%r50, [%r8+128];
	mad.lo.s32 	%r51, %r50, %r49, %r48;
	ld.shared.u32 	%r52, [%r7+8];
	ld.shared.u32 	%r53, [%r8+256];
	mad.lo.s32 	%r54, %r53, %r52, %r51;
	ld.shared.u32 	%r55, [%r7+12];
	ld.shared.u32 	%r56, [%r8+384];
	mad.lo.s32 	%r57, %r56, %r55, %r54;
	ld.shared.u32 	%r58, [%r7+16];
	ld.shared.u32 	%r59, [%r8+512];
	mad.lo.s32 	%r60, %r59, %r58, %r57;
	ld.shared.u32 	%r61, [%r7+20];
	ld.shared.u32 	%r62, [%r8+640];
	mad.lo.s32 	%r63, %r62, %r61, %r60;
	ld.shared.u32 	%r64, [%r7+24];
	ld.shared.u32 	%r65, [%r8+768];
	mad.lo.s32 	%r66, %r65, %r64, %r63;
	ld.shared.u32 	%r67, [%r7+28];
	ld.shared.u32 	%r68, [%r8+896];
	mad.lo.s32 	%r69, %r68, %r67, %r66;
	ld.shared.u32 	%r70, [%r7+32];
	ld.shared.u32 	%r71, [%r8+1024];
	mad.lo.s32 	%r72, %r71, %r70, %r69;
	ld.shared.u32 	%r73, [%r7+36];
	ld.shared.u32 	%r74, [%r8+1152];
	mad.lo.s32 	%r75, %r74, %r73, %r72;
	ld.shared.u32 	%r76, [%r7+40];
	ld.shared.u32 	%r77, [%r8+1280];
	mad.lo.s32 	%r78, %r77, %r76, %r75;
	ld.shared.u32 	%r79, [%r7+44];
	ld.shared.u32 	%r80, [%r8+1408];
	mad.lo.s32 	%r81, %r80, %r79, %r78;
	ld.shared.u32 	%r82, [%r7+48];
	ld.shared.u32 	%r83, [%r8+1536];
	mad.lo.s32 	%r84, %r83, %r82, %r81;
	ld.shared.u32 	%r85, [%r7+52];
	ld.shared.u32 	%r86, [%r8+1664];
	mad.lo.s32 	%r87, %r86, %r85, %r84;
	ld.shared.u32 	%r88, [%r7+56];
	ld.shared.u32 	%r89, [%r8+1792];
	mad.lo.s32 	%r90, %r89, %r88, %r87;
	ld.shared.u32 	%r91, [%r7+60];
	ld.shared.u32 	%r92, [%r8+1920];
	mad.lo.s32 	%r93, %r92, %r91, %r90;
	ld.shared.u32 	%r94, [%r7+64];
	ld.shared.u32 	%r95, [%r8+2048];
	mad.lo.s32 	%r96, %r95, %r94, %r93;
	ld.shared.u32 	%r97, [%r7+68];
	ld.shared.u32 	%r98, [%r8+2176];
	mad.lo.s32 	%r99, %r98, %r97, %r96;
	ld.shared.u32 	%r100, [%r7+72];
	ld.shared.u32 	%r101, [%r8+2304];
	mad.lo.s32 	%r102, %r101, %r100, %r99;
	ld.shared.u32 	%r103, [%r7+76];
	ld.shared.u32 	%r104, [%r8+2432];
	mad.lo.s32 	%r105, %r104, %r103, %r102;
	ld.shared.u32 	%r106, [%r7+80];
	ld.shared.u32 	%r107, [%r8+2560];
	mad.lo.s32 	%r108, %r107, %r106, %r105;
	ld.shared.u32 	%r109, [%r7+84];
	ld.shared.u32 	%r110, [%r8+2688];
	mad.lo.s32 	%r111, %r110, %r109, %r108;
	ld.shared.u32 	%r112, [%r7+88];
	ld.shared.u32 	%r113, [%r8+2816];
	mad.lo.s32 	%r114, %r113, %r112, %r111;
	ld.shared.u32 	%r115, [%r7+92];
	ld.shared.u32 	%r116, [%r8+2944];
	mad.lo.s32 	%r117, %r116, %r115, %r114;
	ld.shared.u32 	%r118, [%r7+96];
	ld.shared.u32 	%r119, [%r8+3072];
	mad.lo.s32 	%r120, %r119, %r118, %r117;
	ld.shared.u32 	%r121, [%r7+100];
	ld.shared.u32 	%r122, [%r8+3200];
	mad.lo.s32 	%r123, %r122, %r121, %r120;
	ld.shared.u32 	%r124, [%r7+104];
	ld.shared.u32 	%r125, [%r8+3328];
	mad.lo.s32 	%r126, %r125, %r124, %r123;
	ld.shared.u32 	%r127, [%r7+108];
	ld.shared.u32 	%r128, [%r8+3456];
	mad.lo.s32 	%r129, %r128, %r127, %r126;
	ld.shared.u32 	%r130, [%r7+112];
	ld.shared.u32 	%r131, [%r8+3584];
	mad.lo.s32 	%r132, %r131, %r130, %r129;
	ld.shared.u32 	%r133, [%r7+116];
	ld.shared.u32 	%r134, [%r8+3712];
	mad.lo.s32 	%r135, %r134, %r133, %r132;
	ld.shared.u32 	%r136, [%r7+120];
	ld.shared.u32 	%r137, [%r8+3840];
	mad.lo.s32 	%r138, %r137, %r136, %r135;
	ld.shared.u32 	%r139, [%r7+124];
	ld.shared.u32 	%r140, [%r8+3968];
	mad.lo.s32 	%r151, %r140, %r139, %r138;
	bar.sync 	0;
	add.s32 	%r147, %r147, 32;
	add.s32 	%r146, %r146, %r10;
	add.s32 	%r145, %r145, 32;
	add.s32 	%r144, %r144, 32;
	add.s32 	%r143, %r143, 32;
	setp.lt.s32 	%p6, %r147, %r29;
	@%p6 bra 	$L__BB0_2;
$L__BB0_7:
	max.s32 	%r141, %r2, %r4;
	setp.ge.s32 	%p7, %r141, %r29;
	@%p7 bra 	$L__BB0_9;
	mad.lo.s32 	%r142, %r29, %r2, %r4;
	cvta.to.global.u64 	%rd10, %rd6;
	mul.wide.s32 	%rd11, %r142, 4;
	add.s64 	%rd12, %rd10, %rd11;
	st.global.u32 	[%rd12], %r151;
$L__BB0_9:
	ret;

}


// ===== COMPILED SASS (sm_100) =====

	.target	sm_100

	.elftype	@"ET_EXEC"


//--------------------- .note.nv.tkinfo           --------------------------
	.section	.note.nv.tkinfo,"",@"SHT_NOTE"
	.sectionflags	@"SHF_NOTE_NV_TKINFO"
	.tkinfo
        /*0018*/ 	.word	0x00000002
        /*0030*/ 	.string	""
        /*0030*/ 	.string	"ptxas"
        /*0030*/ 	.string	"Cuda compilation tools, release 13.0, V13.0.88"
        /*0030*/ 	.string	"Build cuda_13.0.r13.0/compiler.36424714_0"
        /*0030*/ 	.string	"-arch sm_100 -m 64 "



//--------------------- .note.nv.cuinfo           --------------------------
	.section	.note.nv.cuinfo,"",@"SHT_NOTE"
	.sectionflags	@"SHF_NOTE_NV_CUINFO"
        /*0018*/ 	.short	0x0002
        /*001a*/ 	.short	0x0064
        /*001c*/ 	.short	0x0082
	.zero		2


//--------------------- .nv.info                  --------------------------
	.section	.nv.info,"",@"SHT_CUDA_INFO"
	.align	4


	//----- nvinfo : EIATTR_REGCOUNT
	.align		4
        /*0000*/ 	.byte	0x04, 0x2f
        /*0002*/ 	.short	(.L_1 - .L_0)
	.align		4
.L_0:
        /*0004*/ 	.word	index@(matrixMul)
        /*0008*/ 	.word	0x00000020


	//----- nvinfo : EIATTR_FRAME_SIZE
	.align		4
.L_1:
        /*000c*/ 	.byte	0x04, 0x11
        /*000e*/ 	.short	(.L_3 - .L_2)
	.align		4
.L_2:
        /*0010*/ 	.word	index@(matrixMul)
        /*0014*/ 	.word	0x00000000


	//----- nvinfo : EIATTR_MIN_STACK_SIZE
	.align		4
.L_3:
        /*0018*/ 	.byte	0x04, 0x12
        /*001a*/ 	.short	(.L_5 - .L_4)
	.align		4
.L_4:
        /*001c*/ 	.word	index@(matrixMul)
        /*0020*/ 	.word	0x00000000
.L_5:


//--------------------- .nv.compat                --------------------------
	.section	.nv.compat,"",@"SHT_CUDA_COMPAT_INFO"
	.align	4
        /*0000*/ 	.byte	0x02, 0x09, 0x00, 0x00, 0x02, 0x02, 0x01, 0x00, 0x02, 0x05, 0x05, 0x00, 0x03, 0x07, 0x01, 0x01
        /*0010*/ 	.byte	0x02, 0x03, 0x00, 0x00, 0x02, 0x06, 0x01, 0x00, 0x04, 0x0b, 0x08, 0x00, 0x09, 0x00, 0x00, 0x00
        /*0020*/ 	.byte	0x00, 0x00, 0x00, 0x00


//--------------------- .nv.info.matrixMul        --------------------------
	.section	.nv.info.matrixMul,"",@"SHT_CUDA_INFO"
	.sectionflags	@""
	.align	4


	//----- nvinfo : EIATTR_CUDA_API_VERSION
	.align		4
        /*0000*/ 	.byte	0x04, 0x37
        /*0002*/ 	.short	(.L_7 - .L_6)
.L_6:
        /*0004*/ 	.word	0x00000082


	//----- nvinfo : EIATTR_KPARAM_INFO
	.align		4
.L_7:
        /*0008*/ 	.byte	0x04, 0x17
        /*000a*/ 	.short	(.L_9 - .L_8)
.L_8:
        /*000c*/ 	.word	0x00000000
        /*0010*/ 	.short	0x0003
        /*0012*/ 	.short	0x0018
        /*0014*/ 	.byte	0x00, 0xf0, 0x11, 0x00


	//----- nvinfo : EIATTR_KPARAM_INFO
	.align		4
.L_9:
        /*0018*/ 	.byte	0x04, 0x17
        /*001a*/ 	.short	(.L_11 - .L_10)
.L_10:
        /*001c*/ 	.word	0x00000000
        /*0020*/ 	.short	0x0002
        /*0022*/ 	.short	0x0010
        /*0024*/ 	.byte	0x00, 0xf5, 0x21, 0x00


	//----- nvinfo : EIATTR_KPARAM_INFO
	.align		4
.L_11:
        /*0028*/ 	.byte	0x04, 0x17
        /*002a*/ 	.short	(.L_13 - .L_12)
.L_12:
        /*002c*/ 	.word	0x00000000
        /*0030*/ 	.short	0x0001
        /*0032*/ 	.short	0x0008
        /*0034*/ 	.byte	0x00, 0xf5, 0x21, 0x00


	//----- nvinfo : EIATTR_KPARAM_INFO
	.align		4
.L_13:
        /*0038*/ 	.byte	0x04, 0x17
        /*003a*/ 	.short	(.L_15 - .L_14)
.L_14:
        /*003c*/ 	.word	0x00000000
        /*0040*/ 	.short	0x0000
        /*0042*/ 	.short	0x0000
        /*0044*/ 	.byte	0x00, 0xf5, 0x21, 0x00


	//----- nvinfo : EIATTR_SPARSE_MMA_MASK
	.align		4
.L_15:
        /*0048*/ 	.byte	0x03, 0x50
        /*004a*/ 	.short	0x0000


	//----- nvinfo : EIATTR_MAXREG_COUNT
	.align		4
        /*004c*/ 	.byte	0x03, 0x1b
        /*004e*/ 	.short	0x00ff


	//----- nvinfo : EIATTR_NUM_BARRIERS
	.align		4
        /*0050*/ 	.byte	0x02, 0x4c
        /*0052*/ 	.byte	0x01
	.zero		1


	//----- nvinfo : EIATTR_MERCURY_ISA_VERSION
	.align		4
        /*0054*/ 	.byte	0x03, 0x5f
        /*0056*/ 	.short	0x0101


	//----- nvinfo : EIATTR_VRC_CTA_INIT_COUNT
	.align		4
        /*0058*/ 	.byte	0x02, 0x4a
	.zero		1
	.zero		1


	//----- nvinfo : EIATTR_EXIT_INSTR_OFFSETS
	.align		4
        /*005c*/ 	.byte	0x04, 0x1c
        /*005e*/ 	.short	(.L_17 - .L_16)


	//   ....[0]....
.L_16:
        /*0060*/ 	.word	0x00000800


	//   ....[1]....
        /*0064*/ 	.word	0x00000850


	//----- nvinfo : EIATTR_CBANK_PARAM_SIZE
	.align		4
.L_17:
        /*0068*/ 	.byte	0x03, 0x19
        /*006a*/ 	.short	0x001c


	//----- nvinfo : EIATTR_PARAM_CBANK
	.align		4
        /*006c*/ 	.byte	0x04, 0x0a
        /*006e*/ 	.short	(.L_19 - .L_18)
	.align		4
.L_18:
        /*0070*/ 	.word	index@(.nv.constant0.matrixMul)
        /*0074*/ 	.short	0x0380
        /*0076*/ 	.short	0x001c


	//----- nvinfo : EIATTR_SW_WAR
	.align		4
.L_19:
        /*0078*/ 	.byte	0x04, 0x36
        /*007a*/ 	.short	(.L_21 - .L_20)
.L_20:
        /*007c*/ 	.word	0x00000008
.L_21:


//--------------------- .nv.callgraph             --------------------------
	.section	.nv.callgraph,"",@"SHT_CUDA_CALLGRAPH"
	.align	4
	.sectionentsize	8
	.align		4
        /*0000*/ 	.word	0x00000000
	.align		4
        /*0004*/ 	.word	0xffffffff
	.align		4
        /*0008*/ 	.word	0x00000000
	.align		4
        /*000c*/ 	.word	0xfffffffe
	.align		4
        /*0010*/ 	.word	0x00000000
	.align		4
        /*0014*/ 	.word	0xfffffffd
	.align		4
        /*0018*/ 	.word	0x00000000
	.align		4
        /*001c*/ 	.word	0xfffffffc


//--------------------- .text.matrixMul           --------------------------
	.section	.text.matrixMul,"ax",@progbits
	.align	128
        .global         matrixMul
        .type           matrixMul,@function
        .size           matrixMul,(.L_x_3 - matrixMul)
        .other          matrixMul,@"STO_CUDA_ENTRY STV_DEFAULT"
matrixMul:
.text.matrixMul:
[----:B------:R-:W-:Y:S01]  /*0000*/  LDC R1, c[0x0][0x37c] ;  /* 0x0000df00ff017b82 */ /* 0x000fe20000000800 */
[----:B------:R-:W0:Y:S01]  /*0010*/  LDCU UR6, c[0x0][0x398] ;  /* 0x00007300ff0677ac */ /* 0x000e220008000800 */
[----:B------:R-:W1:Y:S06]  /*0020*/  S2R R16, SR_TID.Y ;  /* 0x0000000000107919 */ /* 0x000e6c0000002200 */
[----:B------:R-:W1:Y:S01]  /*0030*/  LDC R18, c[0x0][0x364] ;  /* 0x0000d900ff127b82 */ /* 0x000e620000000800 */
[----:B------:R-:W-:Y:S01]  /*0040*/  HFMA2 R25, -RZ, RZ, 0, 0 ;  /* 0x00000000ff197431 */ /* 0x000fe200000001ff */
[----:B------:R-:W2:Y:S01]  /*0050*/  LDCU.64 UR8, c[0x0][0x358] ;  /* 0x00006b00ff0877ac */ /* 0x000ea20008000a00 */
[----:B------:R-:W3:Y:S05]  /*0060*/  S2R R19, SR_TID.X ;  /* 0x0000000000137919 */ /* 0x000eea0000002100 */
[----:B------:R-:W1:Y:S08]  /*0070*/  S2UR UR4, SR_CTAID.Y ;  /* 0x00000000000479c3 */ /* 0x000e700000002600 */
[----:B------:R-:W3:Y:S01]  /*0080*/  S2UR UR5, SR_CTAID.X ;  /* 0x00000000000579c3 */ /* 0x000ee20000002500 */
[----:B0-----:R-:W-:-:S04]  /*0090*/  MOV R6, UR6 ;  /* 0x0000000600067c02 */ /* 0x001fc80008000f00 */
[----:B------:R-:W-:-:S03]  /*00a0*/  ISETP.GE.AND P0, PT, R6, 0x1, PT ;  /* 0x000000010600780c */ /* 0x000fc60003f06270 */
[----:B------:R-:W3:Y:S01]  /*00b0*/  LDC R21, c[0x0][0x360] ;  /* 0x0000d800ff157b82 */ /* 0x000ee20000000800 */
[----:B-1----:R-:W-:Y:S02]  /*00c0*/  IMAD R18, R18, UR4, R16 ;  /* 0x0000000412127c24 */ /* 0x002fe4000f8e0210 */
[----:B---3--:R-:W-:-:S07]  /*00d0*/  IMAD R21, R21, UR5, R19 ;  /* 0x0000000515157c24 */ /* 0x008fce000f8e0213 */
[----:B--2---:R-:W-:Y:S05]  /*00e0*/  @!P0 BRA `(.L_x_0) ;  /* 0x0000000400bc8947 */ /* 0x004fea0003800000 */
[----:B------:R-:W0:Y:S01]  /*00f0*/  S2UR UR6, SR_CgaCtaId ;  /* 0x00000000000679c3 */ /* 0x000e220000008800 */
[----:B------:R-:W-:Y:S01]  /*0100*/  UMOV UR4, 0x400 ;  /* 0x0000040000047882 */ /* 0x000fe20000000000 */
[C---:B------:R-:W-:Y:S01]  /*0110*/  LEA R4, R16.reuse, R19, 0x5 ;  /* 0x0000001310047211 */ /* 0x040fe200078e28ff */
[----:B------:R-:W-:Y:S01]  /*0120*/  UIADD3 UR5, UPT, UPT, UR4, 0x1000, URZ ;  /* 0x0000100004057890 */ /* 0x000fe2000fffe0ff */
[----:B------:R-:W-:Y:S01]  /*0130*/  MOV R25, RZ ;  /* 0x000000ff00197202 */ /* 0x000fe20000000f00 */
[-C--:B------:R-:W-:Y:S02]  /*0140*/  IMAD R17, R16, R6.reuse, R21 ;  /* 0x0000000610117224 */ /* 0x080fe400078e0215 */
[----:B------:R-:W-:Y:S01]  /*0150*/  IMAD R7, R18, R6, R19 ;  /* 0x0000000612077224 */ /* 0x000fe200078e0213 */
[----:B------:R-:W1:Y:S08]  /*0160*/  LDC R0, c[0x0][0x398] ;  /* 0x0000e600ff007b82 */ /* 0x000e700000000800 */
[----:B------:R-:W2:Y:S01]  /*0170*/  LDC.64 R22, c[0x0][0x380] ;  /* 0x0000e000ff167b82 */ /* 0x000ea20000000a00 */
[----:B0-----:R-:W-:-:S02]  /*0180*/  ULEA UR4, UR6, UR4, 0x18 ;  /* 0x0000000406047291 */ /* 0x001fc4000f8ec0ff */
[----:B------:R-:W-:-:S04]  /*0190*/  ULEA UR5, UR6, UR5, 0x18 ;  /* 0x0000000506057291 */ /* 0x000fc8000f8ec0ff */
[C---:B------:R-:W-:Y:S02]  /*01a0*/  LEA R5, R4.reuse, UR4, 0x2 ;  /* 0x0000000404057c11 */ /* 0x040fe4000f8e10ff */
[----:B------:R-:W-:Y:S02]  /*01b0*/  LEA R4, R4, UR5, 0x2 ;  /* 0x0000000504047c11 */ /* 0x000fe4000f8e10ff */
[----:B------:R-:W-:Y:S02]  /*01c0*/  LEA R2, R19, UR5, 0x2 ;  /* 0x0000000513027c11 */ /* 0x000fe4000f8e10ff */
[----:B------:R-:W-:Y:S01]  /*01d0*/  LEA R3, R16, UR4, 0x7 ;  /* 0x0000000410037c11 */ /* 0x000fe2000f8e38ff */
[----:B------:R-:W-:-:S06]  /*01e0*/  UMOV UR4, URZ ;  /* 0x000000ff00047c82 */ /* 0x000fcc0008000000 */
.L_x_1:
[----:B-1----:R-:W-:Y:S01]  /*01f0*/  MOV R6, R0 ;  /* 0x0000000000067202 */ /* 0x002fe20000000f00 */
[----:B------:R-:W-:Y:S01]  /*0200*/  HFMA2 R20, -RZ, RZ, 0, 0 ;  /* 0x00000000ff147431 */ /* 0x000fe200000001ff */
[----:B------:R-:W-:Y:S02]  /*0210*/  VIMNMX R9, PT, PT, R21, R16, !PT ;  /* 0x0000001015097248 */ /* 0x000fe40007fe0100 */
[-C--:B------:R-:W-:Y:S02]  /*0220*/  ISETP.GE.AND P0, PT, R19, R6.reuse, PT ;  /* 0x000000061300720c */ /* 0x080fe40003f06270 */
[-C--:B------:R-:W-:Y:S01]  /*0230*/  ISETP.GE.AND P1, PT, R9, R6.reuse, PT ;  /* 0x000000060900720c */ /* 0x080fe20003f26270 */
[----:B--2---:R-:W-:Y:S01]  /*0240*/  IMAD.WIDE R8, R7, 0x4, R22 ;  /* 0x0000000407087825 */ /* 0x004fe200078e0216 */
[----:B------:R-:W-:Y:S02]  /*0250*/  ISETP.GE.U32.OR P0, PT, R18, R6, P0 ;  /* 0x000000061200720c */ /* 0x000fe40000706470 */
[----:B------:R-:W-:-:S09]  /*0260*/  MOV R29, RZ ;  /* 0x000000ff001d7202 */ /* 0x000fd20000000f00 */
[----:B------:R-:W0:Y:S02]  /*0270*/  @!P1 LDC.64 R10, c[0x0][0x388] ;  /* 0x0000e200ff0a9b82 */ /* 0x000e240000000a00 */
[----:B------:R-:W2:Y:S01]  /*0280*/  @!P0 LDG.E.CONSTANT R20, desc[UR8][R8.64] ;  /* 0x0000000808148981 */ /* 0x000ea2000c1e9900 */
[----:B0-----:R-:W-:-:S05]  /*0290*/  @!P1 IMAD.WIDE R10, R17, 0x4, R10 ;  /* 0x00000004110a9825 */ /* 0x001fca00078e020a */
[----:B------:R-:W3:Y:S04]  /*02a0*/  @!P1 LDG.E.CONSTANT R29, desc[UR8][R10.64] ;  /* 0x000000080a1d9981 */ /* 0x000ee8000c1e9900 */
[----:B--2---:R-:W-:Y:S04]  /*02b0*/  STS [R5], R20 ;  /* 0x0000001405007388 */ /* 0x004fe80000000800 */
[----:B---3--:R-:W-:Y:S01]  /*02c0*/  STS [R4], R29 ;  /* 0x0000001d04007388 */ /* 0x008fe20000000800 */
[----:B------:R-:W-:Y:S06]  /*02d0*/  BAR.SYNC.DEFER_BLOCKING 0x0 ;  /* 0x0000000000007b1d */ /* 0x000fec0000010000 */
[----:B------:R-:W-:Y:S04]  /*02e0*/  LDS R24, [R2] ;  /* 0x0000000002187984 */ /* 0x000fe80000000800 */
[----:B------:R-:W0:Y:S04]  /*02f0*/  LDS.128 R12, [R3] ;  /* 0x00000000030c7984 */ /* 0x000e280000000c00 */
[----:B------:R-:W1:Y:S04]  /*0300*/  LDS R26, [R2+0x80] ;  /* 0x00008000021a7984 */ /* 0x000e680000000800 */
[----:B------:R-:W2:Y:S04]  /*0310*/  LDS R27, [R2+0x100] ;  /* 0x00010000021b7984 */ /* 0x000ea80000000800 */
[----:B------:R-:W-:Y:S04]  /*0320*/  LDS.128 R8, [R3+0x10] ;  /* 0x0000100003087984 */ /* 0x000fe80000000c00 */
[----:B------:R-:W-:Y:S01]  /*0330*/  LDS R20, [R2+0x380] ;  /* 0x0003800002147984 */ /* 0x000fe20000000800 */
[----:B0-----:R-:W-:-:S03]  /*0340*/  IMAD R12, R12, R24, R25 ;  /* 0x000000180c0c7224 */ /* 0x001fc600078e0219 */
[----:B------:R-:W0:Y:S01]  /*0350*/  LDS R24, [R2+0x180] ;  /* 0x0001800002187984 */ /* 0x000e220000000800 */
[----:B-1----:R-:W-:-:S03]  /*0360*/  IMAD R13, R26, R13, R12 ;  /* 0x0000000d1a0d7224 */ /* 0x002fc600078e020c */
[----:B------:R-:W1:Y:S04]  /*0370*/  LDS R26, [R2+0x200] ;  /* 0x00020000021a7984 */ /* 0x000e680000000800 */
[----:B------:R-:W3:Y:S01]  /*0380*/  LDS R12, [R2+0x280] ;  /* 0x00028000020c7984 */ /* 0x000ee20000000800 */
[----:B--2---:R-:W-:-:S03]  /*0390*/  IMAD R14, R27, R14, R13 ;  /* 0x0000000e1b0e7224 */ /* 0x004fc600078e020d */
[----:B------:R-:W2:Y:S04]  /*03a0*/  LDS R25, [R2+0x300] ;  /* 0x0003000002197984 */ /* 0x000ea80000000800 */
[----:B------:R-:W-:Y:S01]  /*03b0*/  LDS R27, [R2+0xb00] ;  /* 0x000b0000021b7984 */ /* 0x000fe20000000800 */
[----:B0-----:R-:W-:-:S03]  /*03c0*/  IMAD R15, R24, R15, R14 ;  /* 0x0000000f180f7224 */ /* 0x001fc600078e020e */
[----:B------:R-:W-:Y:S01]  /*03d0*/  LDS R24, [R2+0x400] ;  /* 0x0004000002187984 */ /* 0x000fe20000000800 */
[----:B-1----:R-:W-:-:S04]  /*03e0*/  IMAD R8, R8, R26, R15 ;  /* 0x0000001a08087224 */ /* 0x002fc800078e020f */
[----:B---3--:R-:W-:Y:S02]  /*03f0*/  IMAD R9, R12, R9, R8 ;  /* 0x000000090c097224 */ /* 0x008fe400078e0208 */
[----:B------:R-:W0:Y:S04]  /*0400*/  LDS.128 R12, [R3+0x20] ;  /* 0x00002000030c7984 */ /* 0x000e280000000c00 */
[----:B------:R-:W1:Y:S01]  /*0410*/  LDS R8, [R2+0x480] ;  /* 0x0004800002087984 */ /* 0x000e620000000800 */
[----:B--2---:R-:W-:-:S03]  /*0420*/  IMAD R10, R25, R10, R9 ;  /* 0x0000000a190a7224 */ /* 0x004fc600078e0209 */
[----:B------:R-:W2:Y:S01]  /*0430*/  LDS R25, [R2+0x500] ;  /* 0x0005000002197984 */ /* 0x000ea20000000800 */
[----:B------:R-:W-:-:S03]  /*0440*/  IMAD R11, R20, R11, R10 ;  /* 0x0000000b140b7224 */ /* 0x000fc600078e020a */
[----:B------:R-:W3:Y:S01]  /*0450*/  LDS R20, [R2+0x580] ;  /* 0x0005800002147984 */ /* 0x000ee20000000800 */
[----:B0-----:R-:W-:-:S03]  /*0460*/  IMAD R11, R12, R24, R11 ;  /* 0x000000180c0b7224 */ /* 0x001fc600078e020b */
[----:B------:R-:W-:Y:S01]  /*0470*/  LDS R24, [R2+0x600] ;  /* 0x0006000002187984 */ /* 0x000fe20000000800 */
[----:B-1----:R-:W-:-:S03]  /*0480*/  IMAD R13, R8, R13, R11 ;  /* 0x0000000d080d7224 */ /* 0x002fc600078e020b */
[----:B------:R-:W0:Y:S04]  /*0490*/  LDS.128 R8, [R3+0x30] ;  /* 0x0000300003087984 */ /* 0x000e280000000c00 */
[----:B------:R-:W1:Y:S01]  /*04a0*/  LDS R12, [R2+0x680] ;  /* 0x00068000020c7984 */ /* 0x000e620000000800 */
[----:B--2---:R-:W-:-:S03]  /*04b0*/  IMAD R14, R25, R14, R13 ;  /* 0x0000000e190e7224 */ /* 0x004fc600078e020d */
[----:B------:R-:W2:Y:S01]  /*04c0*/  LDS R25, [R2+0x700] ;  /* 0x0007000002197984 */ /* 0x000ea20000000800 */
[----:B---3--:R-:W-:-:S03]  /*04d0*/  IMAD R15, R20, R15, R14 ;  /* 0x0000000f140f7224 */ /* 0x008fc600078e020e */
        /* <DEDUP_REMOVED lines=16> */
[----:B------:R-:W-:Y:S01]  /*05e0*/  LDS R25, [R2+0xd00] ;  /* 0x000d000002197984 */ /* 0x000fe20000000800 */
[----:B---3--:R-:W-:-:S03]  /*05f0*/  IMAD R15, R20, R15, R14 ;  /* 0x0000000f140f7224 */ /* 0x008fc600078e020e */
[----:B------:R-:W-:Y:S01]  /*0600*/  LDS R20, [R2+0xc80] ;  /* 0x000c800002147984 */ /* 0x000fe20000000800 */
[----:B0-----:R-:W-:-:S03]  /*0610*/  IMAD R15, R8, R24, R15 ;  /* 0x00000018080f7224 */ /* 0x001fc600078e020f */
[----:B------:R-:W0:Y:S01]  /*0620*/  LDS R8, [R2+0xb80] ;  /* 0x000b800002087984 */ /* 0x000e220000000800 */
[----:B-1----:R-:W-:-:S03]  /*0630*/  IMAD R9, R12, R9, R15 ;  /* 0x000000090c097224 */ /* 0x002fc600078e020f */
[----:B------:R-:W-:Y:S04]  /*0640*/  LDS R24, [R2+0xc00] ;  /* 0x000c000002187984 */ /* 0x000fe80000000800 */
[----:B------:R-:W1:Y:S01]  /*0650*/  LDS.128 R12, [R3+0x60] ;  /* 0x00006000030c7984 */ /* 0x000e620000000c00 */
[----:B------:R-:W-:-:S04]  /*0660*/  IMAD R9, R27, R10, R9 ;  /* 0x0000000a1b097224 */ /* 0x000fc800078e0209 */
[----:B0-----:R-:W-:-:S04]  /*0670*/  IMAD R9, R8, R11, R9 ;  /* 0x0000000b08097224 */ /* 0x001fc800078e0209 */
[----:B-1----:R-:W-:Y:S02]  /*0680*/  IMAD R9, R12, R24, R9 ;  /* 0x000000180c097224 */ /* 0x002fe400078e0209 */
[----:B------:R-:W0:Y:S02]  /*0690*/  LDS R12, [R2+0xd80] ;  /* 0x000d8000020c7984 */ /* 0x000e240000000800 */
[----:B------:R-:W-:Y:S02]  /*06a0*/  IMAD R13, R20, R13, R9 ;  /* 0x0000000d140d7224 */ /* 0x000fe400078e0209 */
[----:B------:R-:W-:Y:S04]  /*06b0*/  LDS R24, [R2+0xe00] ;  /* 0x000e000002187984 */ /* 0x000fe80000000800 */
[----:B------:R-:W1:Y:S01]  /*06c0*/  LDS.128 R8, [R3+0x70] ;  /* 0x0000700003087984 */ /* 0x000e620000000c00 */
[----:B------:R-:W-:-:S03]  /*06d0*/  IMAD R13, R25, R14, R13 ;  /* 0x0000000e190d7224 */ /* 0x000fc600078e020d */
[----:B------:R-:W2:Y:S04]  /*06e0*/  LDS R20, [R2+0xe80] ;  /* 0x000e800002147984 */ /* 0x000ea80000000800 */
[----:B------:R-:W3:Y:S04]  /*06f0*/  LDS R14, [R2+0xf00] ;  /* 0x000f0000020e7984 */ /* 0x000ee80000000800 */
[----:B------:R-:W4:Y:S01]  /*0700*/  LDS R25, [R2+0xf80] ;  /* 0x000f800002197984 */ /* 0x000f220000000800 */
[----:B------:R-:W-:Y:S01]  /*0710*/  UIADD3 UR4, UPT, UPT, UR4, 0x20, URZ ;  /* 0x0000002004047890 */ /* 0x000fe2000fffe0ff */
[----:B------:R-:W-:Y:S05]  /*0720*/  BAR.SYNC.DEFER_BLOCKING 0x0 ;  /* 0x0000000000007b1d */ /* 0x000fea0000010000 */
[----:B------:R-:W-:Y:S01]  /*0730*/  ISETP.LE.AND P0, PT, R6, UR4, PT ;  /* 0x0000000406007c0c */ /* 0x000fe2000bf03270 */
[----:B0-----:R-:W-:-:S04]  /*0740*/  IMAD R13, R12, R15, R13 ;  /* 0x0000000f0c0d7224 */ /* 0x001fc800078e020d */
[----:B-1----:R-:W-:-:S04]  /*0750*/  IMAD R8, R8, R24, R13 ;  /* 0x0000001808087224 */ /* 0x002fc800078e020d */
[----:B--2---:R-:W-:-:S04]  /*0760*/  IMAD R9, R20, R9, R8 ;  /* 0x0000000914097224 */ /* 0x004fc800078e0208 */
[----:B---3--:R-:W-:Y:S01]  /*0770*/  IMAD R10, R14, R10, R9 ;  /* 0x0000000a0e0a7224 */ /* 0x008fe200078e0209 */
[----:B------:R-:W-:Y:S02]  /*0780*/  IADD3 R16, PT, PT, R16, 0x20, RZ ;  /* 0x0000002010107810 */ /* 0x000fe40007ffe0ff */
[----:B------:R-:W-:Y:S01]  /*0790*/  IADD3 R7, PT, PT, R7, 0x20, RZ ;  /* 0x0000002007077810 */ /* 0x000fe20007ffe0ff */
[----:B----4-:R-:W-:Y:S01]  /*07a0*/  IMAD R25, R25, R11, R10 ;  /* 0x0000000b19197224 */ /* 0x010fe200078e020a */
[----:B------:R-:W-:Y:S02]  /*07b0*/  IADD3 R19, PT, PT, R19, 0x20, RZ ;  /* 0x0000002013137810 */ /* 0x000fe40007ffe0ff */
[----:B------:R-:W-:Y:S01]  /*07c0*/  LEA R17, R6, R17, 0x5 ;  /* 0x0000001106117211 */ /* 0x000fe200078e28ff */
[----:B------:R-:W-:Y:S06]  /*07d0*/  @!P0 BRA `(.L_x_1) ;  /* 0xfffffff800848947 */ /* 0x000fec000383ffff */
.L_x_0:
[----:B------:R-:W-:-:S04]  /*07e0*/  VIMNMX R3, PT, PT, R18, R21, !PT ;  /* 0x0000001512037248 */ /* 0x000fc80007fe0100 */
[----:B------:R-:W-:-:S13]  /*07f0*/  ISETP.GE.AND P0, PT, R3, R6, PT ;  /* 0x000000060300720c */ /* 0x000fda0003f06270 */
[----:B------:R-:W-:Y:S05]  /*0800*/  @P0 EXIT ;  /* 0x000000000000094d */ /* 0x000fea0003800000 */
[----:B------:R-:W0:Y:S01]  /*0810*/  LDC.64 R2, c[0x0][0x390] ;  /* 0x0000e400ff027b82 */ /* 0x000e220000000a00 */
[----:B------:R-:W-:-:S04]  /*0820*/  IMAD R21, R18, R6, R21 ;  /* 0x0000000612157224 */ /* 0x000fc800078e0215 */
[----:B0-----:R-:W-:-:S05]  /*0830*/  IMAD.WIDE R2, R21, 0x4, R2 ;  /* 0x0000000415027825 */ /* 0x001fca00078e0202 */
[----:B------:R-:W-:Y:S01]  /*0840*/  STG.E desc[UR8][R2.64], R25 ;  /* 0x0000001902007986 */ /* 0x000fe2000c101908 */
[----:B------:R-:W-:Y:S05]  /*0850*/  EXIT ;  /* 0x000000000000794d */ /* 0x000fea0003800000 */
.L_x_2:
[----:B------:R-:W-:-:S00]  /*0860*/  BRA `(.L_x_2) ;  /* 0xfffffffc00fc7947 */ /* 0x000fc0000383ffff */
[----:B------:R-:W-:-:S00]  /*0870*/  NOP ;  /* 0x0000000000007918 */ /* 0x000fc00000000000 */
        /* <DEDUP_REMOVED lines=8> */
.L_x_3:


//--------------------- .nv.shared.matrixMul      --------------------------
	.section	.nv.shared.matrixMul,"aw",@nobits
	.sectionflags	@""
	.align	4
.nv.shared.matrixMul:
	.zero		9216


//--------------------- .nv.shared.reserved.0     --------------------------
	.section	.nv.shared.reserved.0,"aw",@nobits
	.weak		__nv_reservedSMEM_offset_0_alias
	.size		__nv_reservedSMEM_offset_0_alias, 0, 64
	.other		__nv_reservedSMEM_offset_0_alias,@"STO_CUDA_RESERVED_SHARED STV_DEFAULT"
__nv_reservedSMEM_offset_0_alias:
	.zero		0
	.zero		64


//--------------------- .nv.constant0.matrixMul   --------------------------
	.section	.nv.constant0.matrixMul,"a",@progbits
	.sectionflags	@""
	.align	4
.nv.constant0.matrixMul:
	.zero		924


//--------------------- SYMBOLS --------------------------

	.type		.nv.reservedSmem.offset0,@object
	.size		.nv.reservedSmem.offset0,0x4
	.type		.nv.reservedSmem.cap,@object
	.size		.nv.reservedSmem.cap,0x4
